	.headerflags	@"EF_CUDA_TEXMODE_UNIFIED EF_CUDA_64BIT_ADDRESS EF_CUDA_ACCELERATORS EF_CUDA_SM90 EF_CUDA_VIRTUAL_SM(EF_CUDA_SM90)"
	.elftype	@"ET_EXEC"


//--------------------- .nv.info                  --------------------------
	.section	.nv.info,"",@"SHT_CUDA_INFO"
	.align	4


	//----- nvinfo : EIATTR_REGCOUNT
	.align		4
        /*0000*/ 	.byte	0x04, 0x2f
        /*0002*/ 	.short	(.L_1 - .L_0)
	.align		4
.L_0:
        /*0004*/ 	.word	index@(triton_poi_fused_bmm_transpose_15)
        /*0008*/ 	.word	0x00000020


	//----- nvinfo : EIATTR_MIN_STACK_SIZE
	.align		4
.L_1:
        /*000c*/ 	.byte	0x04, 0x12
        /*000e*/ 	.short	(.L_3 - .L_2)
	.align		4
.L_2:
        /*0010*/ 	.word	index@(triton_poi_fused_bmm_transpose_15)
        /*0014*/ 	.word	0x00000000


	//----- nvinfo : EIATTR_FRAME_SIZE
	.align		4
.L_3:
        /*0018*/ 	.byte	0x04, 0x11
        /*001a*/ 	.short	(.L_5 - .L_4)
	.align		4
.L_4:
        /*001c*/ 	.word	index@(triton_poi_fused_bmm_transpose_15)
        /*0020*/ 	.word	0x00000000


	//----- nvinfo : EIATTR_MIN_STACK_SIZE
	.align		4
.L_5:
        /*0024*/ 	.byte	0x04, 0x12
        /*0026*/ 	.short	(.L_7 - .L_6)
	.align		4
.L_6:
        /*0028*/ 	.word	index@(triton_poi_fused_bmm_transpose_15)
        /*002c*/ 	.word	0x00000000
.L_7:


//--------------------- .nv.info.triton_poi_fused_bmm_transpose_15 --------------------------
	.section	.nv.info.triton_poi_fused_bmm_transpose_15,"",@"SHT_CUDA_INFO"
	.sectionflags	@""
	.align	4


	//----- nvinfo : EIATTR_CUDA_API_VERSION
	.align		4
        /*0000*/ 	.byte	0x04, 0x37
        /*0002*/ 	.short	(.L_9 - .L_8)
.L_8:
        /*0004*/ 	.word	0x0000007c


	//----- nvinfo : EIATTR_KPARAM_INFO
	.align		4
.L_9:
        /*0008*/ 	.byte	0x04, 0x17
        /*000a*/ 	.short	(.L_11 - .L_10)
.L_10:
        /*000c*/ 	.word	0x00000000
        /*0010*/ 	.short	0x0004
        /*0012*/ 	.short	0x001c
        /*0014*/ 	.byte	0x00, 0xf0, 0x11, 0x00


	//----- nvinfo : EIATTR_KPARAM_INFO
	.align		4
.L_11:
        /*0018*/ 	.byte	0x04, 0x17
        /*001a*/ 	.short	(.L_13 - .L_12)
.L_12:
        /*001c*/ 	.word	0x00000000
        /*0020*/ 	.short	0x0003
        /*0022*/ 	.short	0x0018
        /*0024*/ 	.byte	0x00, 0xf0, 0x11, 0x00


	//----- nvinfo : EIATTR_KPARAM_INFO
	.align		4
.L_13:
        /*0028*/ 	.byte	0x04, 0x17
        /*002a*/ 	.short	(.L_15 - .L_14)
.L_14:
        /*002c*/ 	.word	0x00000000
        /*0030*/ 	.short	0x0002
        /*0032*/ 	.short	0x0010
        /*0034*/ 	.byte	0x00, 0xf4, 0x21, 0x00


	//----- nvinfo : EIATTR_KPARAM_INFO
	.align		4
.L_15:
        /*0038*/ 	.byte	0x04, 0x17
        /*003a*/ 	.short	(.L_17 - .L_16)
.L_16:
        /*003c*/ 	.word	0x00000000
        /*0040*/ 	.short	0x0001
        /*0042*/ 	.short	0x0008
        /*0044*/ 	.byte	0x00, 0xf4, 0x21, 0x00


	//----- nvinfo : EIATTR_KPARAM_INFO
	.align		4
.L_17:
        /*0048*/ 	.byte	0x04, 0x17
        /*004a*/ 	.short	(.L_19 - .L_18)
.L_18:
        /*004c*/ 	.word	0x00000000
        /*0050*/ 	.short	0x0000
        /*0052*/ 	.short	0x0000
        /*0054*/ 	.byte	0x00, 0xf4, 0x21, 0x00


	//----- nvinfo : EIATTR_SPARSE_MMA_MASK
	.align		4
.L_19:
        /*0058*/ 	.byte	0x03, 0x50
        /*005a*/ 	.short	0x0000


	//----- nvinfo : EIATTR_MAXREG_COUNT
	.align		4
        /*005c*/ 	.byte	0x03, 0x1b
        /*005e*/ 	.short	0x00ff


	//----- nvinfo : EIATTR_EXIT_INSTR_OFFSETS
	.align		4
        /*0060*/ 	.byte	0x04, 0x1c
        /*0062*/ 	.short	(.L_21 - .L_20)


	//   ....[0]....
.L_20:
        /*0064*/ 	.word	0x00000ad0


	//   ....[1]....
        /*0068*/ 	.word	0x00000b20


	//----- nvinfo : EIATTR_REQNTID
	.align		4
.L_21:
        /*006c*/ 	.byte	0x04, 0x10
        /*006e*/ 	.short	(.L_23 - .L_22)
.L_22:
        /*0070*/ 	.word	0x00000080
        /*0074*/ 	.word	0x00000001
        /*0078*/ 	.word	0x00000001


	//----- nvinfo : EIATTR_CBANK_PARAM_SIZE
	.align		4
.L_23:
        /*007c*/ 	.byte	0x03, 0x19
        /*007e*/ 	.short	0x0020


	//----- nvinfo : EIATTR_PARAM_CBANK
	.align		4
        /*0080*/ 	.byte	0x04, 0x0a
        /*0082*/ 	.short	(.L_25 - .L_24)
	.align		4
.L_24:
        /*0084*/ 	.word	index@(.nv.constant0.triton_poi_fused_bmm_transpose_15)
        /*0088*/ 	.short	0x0210
        /*008a*/ 	.short	0x0020


	//----- nvinfo : EIATTR_SW_WAR
	.align		4
.L_25:
        /*008c*/ 	.byte	0x04, 0x36
        /*008e*/ 	.short	(.L_27 - .L_26)
.L_26:
        /*0090*/ 	.word	0x00000008
.L_27:


//--------------------- .nv.callgraph             --------------------------
	.section	.nv.callgraph,"",@"SHT_CUDA_CALLGRAPH"
	.align	4
	.sectionentsize	8
	.align		4
        /*0000*/ 	.word	0x00000000
	.align		4
        /*0004*/ 	.word	0xffffffff
	.align		4
        /*0008*/ 	.word	0x00000000
	.align		4
        /*000c*/ 	.word	0xfffffffe
	.align		4
        /*0010*/ 	.word	0x00000000
	.align		4
        /*0014*/ 	.word	0xfffffffd
	.align		4
        /*0018*/ 	.word	0x00000000
	.align		4
        /*001c*/ 	.word	0xfffffffc


//--------------------- .text.triton_poi_fused_bmm_transpose_15 --------------------------
	.section	.text.triton_poi_fused_bmm_transpose_15,"ax",@progbits
	.sectionflags	@"SHF_BARRIERS=1"
	.align	128
        .global         triton_poi_fused_bmm_transpose_15
        .type           triton_poi_fused_bmm_transpose_15,@function
        .size           triton_poi_fused_bmm_transpose_15,(.L_x_1 - triton_poi_fused_bmm_transpose_15)
        .other          triton_poi_fused_bmm_transpose_15,@"STO_CUDA_ENTRY STV_DEFAULT"
triton_poi_fused_bmm_transpose_15:
.text.triton_poi_fused_bmm_transpose_15:
[----:B------:R-:W0:Y:S01]  /*0000*/  LDC R1, c[0x0][0x28] ;  /* 0x00000a00ff017b82 */ /* 0x000e220000000800 */
[----:B------:R-:W1:Y:S07]  /*0010*/  S2R R2, SR_TID.X ;  /* 0x0000000000027919 */ /* 0x000e6e0000002100 */
[----:B------:R-:W2:Y:S01]  /*0020*/  LDC.64 R14, c[0x0][0x210] ;  /* 0x00008400ff0e7b82 */ /* 0x000ea20000000a00 */
[----:B------:R-:W-:Y:S01]  /*0030*/  ULDC.64 UR6, c[0x0][0x208] ;  /* 0x0000820000067ab9 */ /* 0x000fe20000000a00 */
[----:B------:R-:W3:Y:S01]  /*0040*/  S2R R10, SR_CTAID.Y ;  /* 0x00000000000a7919 */ /* 0x000ee20000002600 */
[----:B------:R-:W4:Y:S01]  /*0050*/  S2R R3, SR_CTAID.X ;  /* 0x0000000000037919 */ /* 0x000f220000002500 */
[----:B-1----:R-:W-:Y:S01]  /*0060*/  SHF.R.U32.HI R5, RZ, 0x6, R2 ;  /* 0x00000006ff057819 */ /* 0x002fe20000011602 */
[----:B---3--:R-:W-:-:S03]  /*0070*/  IMAD.SHL.U32 R0, R10, 0x10, RZ ;  /* 0x000000100a007824 */ /* 0x008fc600078e00ff */
[----:B------:R-:W-:Y:S01]  /*0080*/  SGXT.U32 R5, R5, 0x1 ;  /* 0x000000010505781a */ /* 0x000fe20000000000 */
[----:B----4-:R-:W-:-:S03]  /*0090*/  IMAD.SHL.U32 R3, R3, 0x40, RZ ;  /* 0x0000004003037824 */ /* 0x010fc600078e00ff */
[----:B------:R-:W-:Y:S02]  /*00a0*/  LOP3.LUT R25, R0, R5, RZ, 0xfc, !PT ;  /* 0x0000000500197212 */ /* 0x000fe400078efcff */
[----:B------:R-:W-:Y:S02]  /*00b0*/  LOP3.LUT R4, R0, 0x2, R5, 0xfe, !PT ;  /* 0x0000000200047812 */ /* 0x000fe400078efe05 */
[----:B------:R-:W-:Y:S02]  /*00c0*/  SHF.R.S32.HI R6, RZ, 0x1f, R25 ;  /* 0x0000001fff067819 */ /* 0x000fe40000011419 */
[----:B------:R-:W-:Y:S02]  /*00d0*/  SHF.R.S32.HI R7, RZ, 0x1f, R4 ;  /* 0x0000001fff077819 */ /* 0x000fe40000011404 */
[----:B------:R-:W-:Y:S02]  /*00e0*/  LEA.HI R6, R6, R25, RZ, 0x2 ;  /* 0x0000001906067211 */ /* 0x000fe400078f10ff */
[----:B------:R-:W-:-:S02]  /*00f0*/  LOP3.LUT R24, R3, 0x3f, R2, 0xf8, !PT ;  /* 0x0000003f03187812 */ /* 0x000fc400078ef802 */
[----:B------:R-:W-:Y:S02]  /*0100*/  LOP3.LUT R8, R6, 0xfffffffc, RZ, 0xc0, !PT ;  /* 0xfffffffc06087812 */ /* 0x000fe400078ec0ff */
[----:B------:R-:W-:Y:S02]  /*0110*/  LEA.HI R9, R7, R4, RZ, 0x2 ;  /* 0x0000000407097211 */ /* 0x000fe400078f10ff */
[----:B------:R-:W-:Y:S01]  /*0120*/  ISETP.GE.AND P0, PT, R24, 0x101, PT ;  /* 0x000001011800780c */ /* 0x000fe20003f06270 */
[C---:B------:R-:W-:Y:S01]  /*0130*/  IMAD.IADD R7, R25.reuse, 0x1, -R8 ;  /* 0x0000000119077824 */ /* 0x040fe200078e0a08 */
[----:B------:R-:W-:Y:S02]  /*0140*/  SHF.R.S32.HI R6, RZ, 0x2, R6 ;  /* 0x00000002ff067819 */ /* 0x000fe40000011406 */
[----:B------:R-:W-:Y:S01]  /*0150*/  ISETP.LT.AND P1, PT, R25, 0x10, !P0 ;  /* 0x000000101900780c */ /* 0x000fe20004721270 */
[----:B------:R-:W-:Y:S01]  /*0160*/  IMAD R7, R7, 0x101, R24 ;  /* 0x0000010107077824 */ /* 0x000fe200078e0218 */
[----:B------:R-:W-:-:S02]  /*0170*/  LOP3.LUT R11, R9, 0xfffffffc, RZ, 0xc0, !PT ;  /* 0xfffffffc090b7812 */ /* 0x000fc400078ec0ff */
[----:B------:R-:W-:Y:S01]  /*0180*/  LOP3.LUT R16, R0, 0x6, R5, 0xfe, !PT ;  /* 0x0000000600107812 */ /* 0x000fe200078efe05 */
[----:B------:R-:W-:Y:S01]  /*0190*/  IMAD R13, R6, 0x420, R7 ;  /* 0x00000420060d7824 */ /* 0x000fe200078e0207 */
[----:B------:R-:W-:Y:S01]  /*01a0*/  SHF.R.S32.HI R9, RZ, 0x2, R9 ;  /* 0x00000002ff097819 */ /* 0x000fe20000011409 */
[----:B------:R-:W-:Y:S01]  /*01b0*/  IMAD.MOV.U32 R6, RZ, RZ, RZ ;  /* 0x000000ffff067224 */ /* 0x000fe200078e00ff */
[C---:B------:R-:W-:Y:S01]  /*01c0*/  ISETP.LT.AND P6, PT, R4.reuse, 0x10, !P0 ;  /* 0x000000100400780c */ /* 0x040fe200047c1270 */
[----:B------:R-:W-:Y:S01]  /*01d0*/  IMAD.IADD R11, R4, 0x1, -R11 ;  /* 0x00000001040b7824 */ /* 0x000fe200078e0a0b */
[----:B------:R-:W-:Y:S01]  /*01e0*/  SHF.R.S32.HI R21, RZ, 0x1b, R10 ;  /* 0x0000001bff157819 */ /* 0x000fe2000001140a */
[----:B--2---:R-:W-:Y:S01]  /*01f0*/  IMAD.WIDE R12, R13, 0x4, R14 ;  /* 0x000000040d0c7825 */ /* 0x004fe200078e020e */
[----:B------:R-:W-:-:S03]  /*0200*/  P2R R18, PR, RZ, 0x2 ;  /* 0x00000002ff127803 */ /* 0x000fc60000000000 */
[----:B------:R-:W-:Y:S01]  /*0210*/  IMAD R8, R11, 0x101, RZ ;  /* 0x000001010b087824 */ /* 0x000fe200078e02ff */
[----:B------:R-:W-:Y:S01]  /*0220*/  SHF.R.S32.HI R11, RZ, 0x1f, R16 ;  /* 0x0000001fff0b7819 */ /* 0x000fe20000011410 */
[----:B------:R1:W2:Y:S02]  /*0230*/  @P1 LDG.E.EL R6, desc[UR6][R12.64] ;  /* 0x000000060c061981 */ /* 0x0002a4000c2e1900 */
[----:B------:R-:W-:Y:S01]  /*0240*/  IMAD R9, R9, 0x420, R8 ;  /* 0x0000042009097824 */ /* 0x000fe200078e0208 */
[----:B------:R-:W-:-:S03]  /*0250*/  LEA.HI R11, R11, R16, RZ, 0x2 ;  /* 0x000000100b0b7211 */ /* 0x000fc600078f10ff */
[----:B------:R-:W-:Y:S01]  /*0260*/  IMAD.IADD R9, R24, 0x1, R9 ;  /* 0x0000000118097824 */ /* 0x000fe200078e0209 */
[----:B------:R-:W-:Y:S01]  /*0270*/  LOP3.LUT R17, R11, 0xfffffffc, RZ, 0xc0, !PT ;  /* 0xfffffffc0b117812 */ /* 0x000fe200078ec0ff */
[----:B------:R-:W-:Y:S01]  /*0280*/  IMAD.MOV.U32 R4, RZ, RZ, RZ ;  /* 0x000000ffff047224 */ /* 0x000fe200078e00ff */
[----:B-1----:R-:W-:Y:S01]  /*0290*/  LOP3.LUT R12, R0, 0xa, R5, 0xfe, !PT ;  /* 0x0000000a000c7812 */ /* 0x002fe200078efe05 */
[----:B------:R-:W-:-:S03]  /*02a0*/  IMAD.WIDE R8, R9, 0x4, R14 ;  /* 0x0000000409087825 */ /* 0x000fc600078e020e */
[----:B------:R-:W-:Y:S01]  /*02b0*/  SHF.R.S32.HI R19, RZ, 0x1f, R12 ;  /* 0x0000001fff137819 */ /* 0x000fe2000001140c */
[----:B------:R-:W-:Y:S01]  /*02c0*/  IMAD.IADD R10, R16, 0x1, -R17 ;  /* 0x00000001100a7824 */ /* 0x000fe200078e0a11 */
[----:B------:R-:W-:Y:S01]  /*02d0*/  LOP3.LUT R17, R0, 0xe, R5, 0xfe, !PT ;  /* 0x0000000e00117812 */ /* 0x000fe200078efe05 */
[----:B------:R1:W3:Y:S01]  /*02e0*/  @P6 LDG.E.EL R4, desc[UR6][R8.64] ;  /* 0x0000000608046981 */ /* 0x0002e2000c2e1900 */
[----:B------:R-:W-:Y:S02]  /*02f0*/  SGXT R21, R21, 0x1 ;  /* 0x000000011515781a */ /* 0x000fe40000000200 */
[----:B------:R-:W-:Y:S02]  /*0300*/  LOP3.LUT R13, R0, 0x4, R5, 0xfe, !PT ;  /* 0x00000004000d7812 */ /* 0x000fe400078efe05 */
[----:B------:R-:W-:Y:S02]  /*0310*/  P2R R26, PR, RZ, 0x40 ;  /* 0x00000040ff1a7803 */ /* 0x000fe40000000000 */
[----:B------:R-:W-:-:S02]  /*0320*/  SHF.R.S32.HI R20, RZ, 0x1f, R17 ;  /* 0x0000001fff147819 */ /* 0x000fc40000011411 */
[----:B-1----:R-:W-:Y:S02]  /*0330*/  LEA.HI R9, R19, R12, RZ, 0x2 ;  /* 0x0000000c13097211 */ /* 0x002fe400078f10ff */
[----:B------:R-:W-:Y:S02]  /*0340*/  ISETP.LT.AND P4, PT, R16, 0x10, !P0 ;  /* 0x000000101000780c */ /* 0x000fe40004781270 */
[----:B------:R-:W-:Y:S02]  /*0350*/  ISETP.NE.AND P6, PT, R18, RZ, PT ;  /* 0x000000ff1200720c */ /* 0x000fe40003fc5270 */
[----:B------:R-:W-:Y:S02]  /*0360*/  LOP3.LUT R16, R0, 0x8, R5, 0xfe, !PT ;  /* 0x0000000800107812 */ /* 0x000fe400078efe05 */
[----:B------:R-:W-:Y:S02]  /*0370*/  LOP3.LUT R18, R0, 0xc, R5, 0xfe, !PT ;  /* 0x0000000c00127812 */ /* 0x000fe400078efe05 */
[----:B------:R-:W-:-:S02]  /*0380*/  ISETP.LT.AND P5, PT, R13, 0x10, !P0 ;  /* 0x000000100d00780c */ /* 0x000fc400047a1270 */
[----:B------:R-:W-:Y:S02]  /*0390*/  LEA.HI R5, R21, R13, RZ, 0x2 ;  /* 0x0000000d15057211 */ /* 0x000fe400078f10ff */
[----:B------:R-:W-:Y:S02]  /*03a0*/  LOP3.LUT R19, R9, 0xfffffffc, RZ, 0xc0, !PT ;  /* 0xfffffffc09137812 */ /* 0x000fe400078ec0ff */
[----:B------:R-:W-:Y:S02]  /*03b0*/  LEA.HI R13, R20, R17, RZ, 0x2 ;  /* 0x00000011140d7211 */ /* 0x000fe400078f10ff */
[----:B------:R-:W-:Y:S02]  /*03c0*/  LEA.HI R8, R21, R18, RZ, 0x2 ;  /* 0x0000001215087211 */ /* 0x000fe400078f10ff */
[----:B------:R-:W-:Y:S02]  /*03d0*/  ISETP.LT.AND P1, PT, R18, 0x10, !P0 ;  /* 0x000000101200780c */ /* 0x000fe40004721270 */
[----:B------:R-:W-:Y:S01]  /*03e0*/  SHF.R.S32.HI R18, RZ, 0x2, R11 ;  /* 0x00000002ff127819 */ /* 0x000fe2000001140b */
[----:B------:R-:W-:Y:S01]  /*03f0*/  IMAD.IADD R11, R12, 0x1, -R19 ;  /* 0x000000010c0b7824 */ /* 0x000fe200078e0a13 */
[----:B------:R-:W-:Y:S01]  /*0400*/  LOP3.LUT R20, R13, 0xfffffffc, RZ, 0xc0, !PT ;  /* 0xfffffffc0d147812 */ /* 0x000fe200078ec0ff */
[----:B------:R-:W-:Y:S01]  /*0410*/  IMAD R19, R10, 0x101, RZ ;  /* 0x000001010a137824 */ /* 0x000fe200078e02ff */
[----:B------:R-:W-:-:S02]  /*0420*/  SHF.R.S32.HI R10, RZ, 0x2, R5 ;  /* 0x00000002ff0a7819 */ /* 0x000fc40000011405 */
[----:B------:R-:W-:Y:S01]  /*0430*/  ISETP.LT.AND P3, PT, R16, 0x10, !P0 ;  /* 0x000000101000780c */ /* 0x000fe20004761270 */
[----:B------:R-:W-:Y:S01]  /*0440*/  IMAD.IADD R20, R17, 0x1, -R20 ;  /* 0x0000000111147824 */ /* 0x000fe200078e0a14 */
[----:B------:R-:W-:Y:S01]  /*0450*/  LEA.HI R16, R21, R16, RZ, 0x2 ;  /* 0x0000001015107211 */ /* 0x000fe200078f10ff */
[----:B------:R-:W-:Y:S01]  /*0460*/  IMAD R21, R10, 0x420, R7 ;  /* 0x000004200a157824 */ /* 0x000fe200078e0207 */
[----:B------:R-:W-:Y:S01]  /*0470*/  SHF.R.S32.HI R9, RZ, 0x2, R9 ;  /* 0x00000002ff097819 */ /* 0x000fe20000011409 */
[----:B------:R-:W-:Y:S01]  /*0480*/  IMAD R10, R11, 0x101, RZ ;  /* 0x000001010b0a7824 */ /* 0x000fe200078e02ff */
[----:B------:R-:W-:Y:S01]  /*0490*/  ISETP.LT.AND P2, PT, R12, 0x10, !P0 ;  /* 0x000000100c00780c */ /* 0x000fe20004741270 */
[----:B------:R-:W-:Y:S01]  /*04a0*/  IMAD R12, R20, 0x101, RZ ;  /* 0x00000101140c7824 */ /* 0x000fe200078e02ff */
[----:B------:R-:W-:Y:S02]  /*04b0*/  SHF.R.S32.HI R13, RZ, 0x2, R13 ;  /* 0x00000002ff0d7819 */ /* 0x000fe4000001140d */
[----:B------:R-:W-:Y:S01]  /*04c0*/  SHF.R.S32.HI R16, RZ, 0x2, R16 ;  /* 0x00000002ff107819 */ /* 0x000fe20000011410 */
[----:B------:R-:W-:Y:S01]  /*04d0*/  IMAD R11, R9, 0x420, R10 ;  /* 0x00000420090b7824 */ /* 0x000fe200078e020a */
[----:B------:R-:W-:Y:S01]  /*04e0*/  ISETP.LT.AND P0, PT, R17, 0x10, !P0 ;  /* 0x000000101100780c */ /* 0x000fe20004701270 */
[----:B------:R-:W-:Y:S01]  /*04f0*/  IMAD R17, R18, 0x420, R19 ;  /* 0x0000042012117824 */ /* 0x000fe200078e0213 */
[----:B------:R-:W-:Y:S01]  /*0500*/  SHF.R.S32.HI R8, RZ, 0x2, R8 ;  /* 0x00000002ff087819 */ /* 0x000fe20000011408 */
[----:B------:R-:W-:-:S02]  /*0510*/  IMAD R23, R13, 0x420, R12 ;  /* 0x000004200d177824 */ /* 0x000fc400078e020c */
[--C-:B------:R-:W-:Y:S02]  /*0520*/  IMAD R9, R16, 0x420, R7.reuse ;  /* 0x0000042010097824 */ /* 0x100fe400078e0207 */
[----:B------:R-:W-:Y:S02]  /*0530*/  IMAD R7, R8, 0x420, R7 ;  /* 0x0000042008077824 */ /* 0x000fe400078e0207 */
[C---:B------:R-:W-:Y:S02]  /*0540*/  IMAD.IADD R19, R24.reuse, 0x1, R17 ;  /* 0x0000000118137824 */ /* 0x040fe400078e0211 */
[C---:B------:R-:W-:Y:S02]  /*0550*/  IMAD.IADD R13, R24.reuse, 0x1, R11 ;  /* 0x00000001180d7824 */ /* 0x040fe400078e020b */
[----:B------:R-:W-:Y:S02]  /*0560*/  IMAD.IADD R23, R24, 0x1, R23 ;  /* 0x0000000118177824 */ /* 0x000fe400078e0217 */
[----:B------:R-:W-:-:S02]  /*0570*/  IMAD.MOV.U32 R5, RZ, RZ, RZ ;  /* 0x000000ffff057224 */ /* 0x000fc400078e00ff */
[----:B------:R-:W-:Y:S01]  /*0580*/  IMAD.WIDE R16, R9, 0x4, R14 ;  /* 0x0000000409107825 */ /* 0x000fe200078e020e */
[----:B------:R-:W-:-:S03]  /*0590*/  CS2R R8, SRZ ;  /* 0x0000000000087805 */ /* 0x000fc6000001ff00 */
[----:B------:R-:W-:-:S04]  /*05a0*/  IMAD.WIDE R20, R21, 0x4, R14 ;  /* 0x0000000415147825 */ /* 0x000fc800078e020e */
[--C-:B------:R-:W-:Y:S01]  /*05b0*/  IMAD.WIDE R10, R7, 0x4, R14.reuse ;  /* 0x00000004070a7825 */ /* 0x100fe200078e020e */
[----:B------:R1:W4:Y:S03]  /*05c0*/  @P5 LDG.E.EL R5, desc[UR6][R20.64] ;  /* 0x0000000614055981 */ /* 0x000326000c2e1900 */
[--C-:B------:R-:W-:Y:S01]  /*05d0*/  IMAD.WIDE R18, R19, 0x4, R14.reuse ;  /* 0x0000000413127825 */ /* 0x100fe200078e020e */
[----:B------:R5:W4:Y:S03]  /*05e0*/  @P1 LDG.E.EL R8, desc[UR6][R10.64] ;  /* 0x000000060a081981 */ /* 0x000b26000c2e1900 */
[--C-:B------:R-:W-:Y:S01]  /*05f0*/  IMAD.WIDE R12, R13, 0x4, R14.reuse ;  /* 0x000000040d0c7825 */ /* 0x100fe200078e020e */
[----:B------:R-:W4:Y:S01]  /*0600*/  @P4 LDG.E.EL R9, desc[UR6][R18.64] ;  /* 0x0000000612094981 */ /* 0x000f22000c2e1900 */
[----:B-1----:R-:W1:Y:S02]  /*0610*/  LDC.64 R20, c[0x0][0x218] ;  /* 0x00008600ff147b82 */ /* 0x002e640000000a00 */
[----:B------:R-:W-:Y:S01]  /*0620*/  IMAD.WIDE R14, R23, 0x4, R14 ;  /* 0x00000004170e7825 */ /* 0x000fe200078e020e */
[----:B------:R-:W-:-:S03]  /*0630*/  CS2R R22, SRZ ;  /* 0x0000000000167805 */ /* 0x000fc6000001ff00 */
[----:B------:R-:W-:-:S03]  /*0640*/  IMAD.MOV.U32 R7, RZ, RZ, RZ ;  /* 0x000000ffff077224 */ /* 0x000fc600078e00ff */
[----:B------:R1:W4:Y:S04]  /*0650*/  @P2 LDG.E.EL R22, desc[UR6][R12.64] ;  /* 0x000000060c162981 */ /* 0x000328000c2e1900 */
[----:B------:R1:W4:Y:S04]  /*0660*/  @P3 LDG.E.EL R7, desc[UR6][R16.64] ;  /* 0x0000000610073981 */ /* 0x000328000c2e1900 */
[----:B------:R1:W4:Y:S01]  /*0670*/  @P0 LDG.E.EL R23, desc[UR6][R14.64] ;  /* 0x000000060e170981 */ /* 0x000322000c2e1900 */
[----:B------:R-:W-:-:S04]  /*0680*/  IMAD R27, R25, 0x101, R24 ;  /* 0x00000101191b7824 */ /* 0x000fc800078e0218 */
[C---:B-1----:R-:W-:Y:S01]  /*0690*/  IMAD.WIDE R24, R27.reuse, 0x4, R20 ;  /* 0x000000041b187825 */ /* 0x042fe200078e0214 */
[----:B------:R-:W1:Y:S03]  /*06a0*/  S2UR UR5, SR_CgaCtaId ;  /* 0x00000000000579c3 */ /* 0x000e660000008800 */
[C---:B-----5:R-:W-:Y:S02]  /*06b0*/  VIADD R11, R27.reuse, 0x404 ;  /* 0x000004041b0b7836 */ /* 0x060fe40000000000 */
[C---:B0-----:R-:W-:Y:S02]  /*06c0*/  VIADD R13, R27.reuse, 0xa0a ;  /* 0x00000a0a1b0d7836 */ /* 0x041fe40000000000 */
[C---:B------:R-:W-:Y:S02]  /*06d0*/  VIADD R29, R27.reuse, 0x202 ;  /* 0x000002021b1d7836 */ /* 0x040fe40000000000 */
[----:B------:R-:W-:-:S02]  /*06e0*/  VIADD R19, R27, 0x606 ;  /* 0x000006061b137836 */ /* 0x000fc40000000000 */
[C---:B------:R-:W-:Y:S02]  /*06f0*/  VIADD R17, R27.reuse, 0x808 ;  /* 0x000008081b117836 */ /* 0x040fe40000000000 */
[----:B------:R-:W-:Y:S02]  /*0700*/  VIADD R12, R27, 0xc0c ;  /* 0x00000c0c1b0c7836 */ /* 0x000fe40000000000 */
[----:B------:R-:W-:-:S04]  /*0710*/  IMAD.WIDE R14, R11, 0x4, R20 ;  /* 0x000000040b0e7825 */ /* 0x000fc800078e0214 */
[----:B------:R-:W-:-:S04]  /*0720*/  IMAD.WIDE R10, R13, 0x4, R20 ;  /* 0x000000040d0a7825 */ /* 0x000fc800078e0214 */
[----:B------:R-:W-:-:S04]  /*0730*/  IMAD.WIDE R28, R29, 0x4, R20 ;  /* 0x000000041d1c7825 */ /* 0x000fc800078e0214 */
[----:B------:R-:W-:-:S04]  /*0740*/  IMAD.WIDE R18, R19, 0x4, R20 ;  /* 0x0000000413127825 */ /* 0x000fc800078e0214 */
[----:B------:R-:W-:-:S04]  /*0750*/  IMAD.WIDE R16, R17, 0x4, R20 ;  /* 0x0000000411107825 */ /* 0x000fc800078e0214 */
[----:B------:R-:W-:Y:S01]  /*0760*/  IMAD.WIDE R12, R12, 0x4, R20 ;  /* 0x000000040c0c7825 */ /* 0x000fe200078e0214 */
[----:B------:R-:W-:Y:S02]  /*0770*/  UMOV UR4, 0x400 ;  /* 0x0000040000047882 */ /* 0x000fe40000000000 */
[----:B-1----:R-:W-:Y:S01]  /*0780*/  UPRMT UR4, UR5, 0x654, UR4 ;  /* 0x0000065405047896 */ /* 0x002fe20008000004 */
[----:B--2---:R0:W-:Y:S01]  /*0790*/  @P6 STG.E desc[UR6][R24.64], R6 ;  /* 0x0000000618006986 */ /* 0x0041e2000c101906 */
[----:B------:R-:W-:Y:S02]  /*07a0*/  ISETP.NE.AND P6, PT, R26, RZ, PT ;  /* 0x000000ff1a00720c */ /* 0x000fe40003fc5270 */
[----:B------:R-:W1:Y:S01]  /*07b0*/  S2R R26, SR_TID.X ;  /* 0x00000000001a7919 */ /* 0x000e620000002100 */
[----:B0-----:R-:W-:-:S04]  /*07c0*/  VIADD R25, R27, 0xe0e ;  /* 0x00000e0e1b197836 */ /* 0x001fc80000000000 */
[----:B------:R-:W-:-:S06]  /*07d0*/  IMAD.WIDE R20, R25, 0x4, R20 ;  /* 0x0000000419147825 */ /* 0x000fcc00078e0214 */
[----:B---3--:R0:W-:Y:S01]  /*07e0*/  @P6 STG.E desc[UR6][R28.64], R4 ;  /* 0x000000041c006986 */ /* 0x0081e2000c101906 */
[----:B-1----:R-:W-:Y:S01]  /*07f0*/  IMAD.SHL.U32 R24, R26, 0x10, RZ ;  /* 0x000000101a187824 */ /* 0x002fe200078e00ff */
[----:B------:R-:W-:-:S04]  /*0800*/  SHF.R.U32.HI R25, RZ, 0x6, R26 ;  /* 0x00000006ff197819 */ /* 0x000fc8000001161a */
[----:B------:R-:W-:Y:S02]  /*0810*/  SGXT.U32 R25, R25, 0x1 ;  /* 0x000000011919781a */ /* 0x000fe40000000000 */
[----:B------:R-:W-:-:S04]  /*0820*/  LOP3.LUT R24, R24, 0x3f0, RZ, 0xc0, !PT ;  /* 0x000003f018187812 */ /* 0x000fc800078ec0ff */
[----:B------:R-:W-:-:S04]  /*0830*/  LOP3.LUT R25, R24, R25, RZ, 0xfc, !PT ;  /* 0x0000001918197212 */ /* 0x000fc800078efcff */
[----:B------:R-:W-:-:S04]  /*0840*/  LEA.HI R25, R24, R25, RZ, 0x1e ;  /* 0x0000001918197211 */ /* 0x000fc800078ff0ff */
[----:B0-----:R-:W-:Y:S01]  /*0850*/  LEA R29, R25, UR4, 0x2 ;  /* 0x00000004191d7c11 */ /* 0x001fe2000f8e10ff */
[----:B------:R-:W-:-:S04]  /*0860*/  IMAD.SHL.U32 R28, R26, 0x4, RZ ;  /* 0x000000041a1c7824 */ /* 0x000fc800078e00ff */
[----:B------:R-:W-:Y:S04]  /*0870*/  STS [R29+0x8], R4 ;  /* 0x000008041d007388 */ /* 0x000fe80000000800 */
[----:B------:R-:W-:Y:S01]  /*0880*/  STS [R29], R6 ;  /* 0x000000061d007388 */ /* 0x000fe20000000800 */
[----:B------:R-:W-:Y:S02]  /*0890*/  LOP3.LUT R25, R26, 0x7c, RZ, 0xc0, !PT ;  /* 0x0000007c1a197812 */ /* 0x000fe400078ec0ff */
[----:B------:R-:W-:-:S05]  /*08a0*/  LOP3.LUT R28, R28, 0x1fc, RZ, 0xc0, !PT ;  /* 0x000001fc1c1c7812 */ /* 0x000fca00078ec0ff */
[----:B------:R-:W-:Y:S01]  /*08b0*/  IMAD.IADD R25, R28, 0x1, R25 ;  /* 0x000000011c197824 */ /* 0x000fe200078e0219 */
[----:B----4-:R-:W-:Y:S04]  /*08c0*/  @P5 STG.E desc[UR6][R14.64], R5 ;  /* 0x000000050e005986 */ /* 0x010fe8000c101906 */
[----:B------:R0:W-:Y:S04]  /*08d0*/  STS [R29+0x10], R5 ;  /* 0x000010051d007388 */ /* 0x0001e80000000800 */
[----:B------:R-:W-:Y:S04]  /*08e0*/  @P4 STG.E desc[UR6][R18.64], R9 ;  /* 0x0000000912004986 */ /* 0x000fe8000c101906 */
[----:B------:R-:W-:Y:S04]  /*08f0*/  STS [R29+0x30], R8 ;  /* 0x000030081d007388 */ /* 0x000fe80000000800 */
[----:B------:R-:W-:Y:S04]  /*0900*/  STS [R29+0x18], R9 ;  /* 0x000018091d007388 */ /* 0x000fe80000000800 */
[----:B------:R-:W-:Y:S04]  /*0910*/  STS [R29+0x28], R22 ;  /* 0x000028161d007388 */ /* 0x000fe80000000800 */
[----:B------:R-:W-:Y:S04]  /*0920*/  STS [R29+0x20], R7 ;  /* 0x000020071d007388 */ /* 0x000fe80000000800 */
[----:B------:R-:W-:Y:S01]  /*0930*/  STS [R29+0x38], R23 ;  /* 0x000038171d007388 */ /* 0x000fe20000000800 */
[----:B------:R-:W-:Y:S01]  /*0940*/  LEA R25, R25, UR4, 0x2 ;  /* 0x0000000419197c11 */ /* 0x000fe2000f8e10ff */
[----:B0-----:R-:W0:Y:S02]  /*0950*/  LDC.64 R4, c[0x0][0x220] ;  /* 0x00008800ff047b82 */ /* 0x001e240000000a00 */
[----:B------:R1:W-:Y:S04]  /*0960*/  @P3 STG.E desc[UR6][R16.64], R7 ;  /* 0x0000000710003986 */ /* 0x0003e8000c101906 */
[----:B------:R-:W-:Y:S04]  /*0970*/  @P2 STG.E desc[UR6][R10.64], R22 ;  /* 0x000000160a002986 */ /* 0x000fe8000c101906 */
[----:B------:R-:W-:Y:S04]  /*0980*/  @P1 STG.E desc[UR6][R12.64], R8 ;  /* 0x000000080c001986 */ /* 0x000fe8000c101906 */
[----:B------:R-:W-:Y:S01]  /*0990*/  @P0 STG.E desc[UR6][R20.64], R23 ;  /* 0x0000001714000986 */ /* 0x000fe2000c101906 */
[----:B------:R-:W-:Y:S01]  /*09a0*/  BAR.SYNC.DEFER_BLOCKING 0x0 ;  /* 0x0000000000007b1d */ /* 0x000fe20000010000 */
[----:B------:R-:W-:Y:S01]  /*09b0*/  SHF.R.U32.HI R6, RZ, 0x2, R2 ;  /* 0x00000002ff067819 */ /* 0x000fe20000011602 */
[----:B------:R-:W-:-:S03]  /*09c0*/  IMAD.SHL.U32 R15, R2, 0x4, RZ ;  /* 0x00000004020f7824 */ /* 0x000fc600078e00ff */
[----:B------:R-:W-:Y:S01]  /*09d0*/  SGXT.U32 R2, R6, 0x5 ;  /* 0x000000050602781a */ /* 0x000fe20000000000 */
[----:B------:R-:W2:Y:S01]  /*09e0*/  LDS.128 R24, [R25] ;  /* 0x0000000019187984 */ /* 0x000ea20000000c00 */
[----:B------:R-:W-:Y:S02]  /*09f0*/  LOP3.LUT R15, R0, 0xc, R15, 0xf8, !PT ;  /* 0x0000000c000f7812 */ /* 0x000fe400078ef80f */
[----:B------:R-:W-:Y:S02]  /*0a00*/  LOP3.LUT R0, R28, 0x200, RZ, 0xfc, !PT ;  /* 0x000002001c007812 */ /* 0x000fe400078efcff */
[----:B------:R-:W-:Y:S02]  /*0a10*/  LOP3.LUT R2, R3, R2, RZ, 0xfc, !PT ;  /* 0x0000000203027212 */ /* 0x000fe400078efcff */
[----:B------:R-:W-:Y:S02]  /*0a20*/  ISETP.GE.AND P0, PT, R15, 0x10, PT ;  /* 0x000000100f00780c */ /* 0x000fe40003f06270 */
[----:B------:R-:W-:-:S02]  /*0a30*/  SHF.R.U32.HI R6, RZ, 0x2, R0 ;  /* 0x00000002ff067819 */ /* 0x000fc40000011600 */
[C---:B------:R-:W-:Y:S02]  /*0a40*/  LOP3.LUT R0, R2.reuse, 0x20, RZ, 0xfc, !PT ;  /* 0x0000002002007812 */ /* 0x040fe400078efcff */
[----:B------:R-:W-:Y:S02]  /*0a50*/  ISETP.LT.AND P1, PT, R2, 0x101, !P0 ;  /* 0x000001010200780c */ /* 0x000fe40004721270 */
[----:B------:R-:W-:Y:S01]  /*0a60*/  ISETP.LT.AND P0, PT, R0, 0x101, !P0 ;  /* 0x000001010000780c */ /* 0x000fe20004701270 */
[----:B------:R-:W-:Y:S01]  /*0a70*/  IMAD R3, R2, 0x10, R15 ;  /* 0x0000001002037824 */ /* 0x000fe200078e020f */
[----:B-1----:R-:W-:-:S03]  /*0a80*/  LOP3.LUT R7, R6, 0xfc, RZ, 0xc0, !PT ;  /* 0x000000fc06077812 */ /* 0x002fc600078ec0ff */
[----:B0-----:R-:W-:-:S04]  /*0a90*/  IMAD.WIDE R2, R3, 0x4, R4 ;  /* 0x0000000403027825 */ /* 0x001fc800078e0204 */
[----:B------:R-:W-:-:S05]  /*0aa0*/  IMAD.IADD R7, R28, 0x1, R7 ;  /* 0x000000011c077824 */ /* 0x000fca00078e0207 */
[----:B------:R-:W-:Y:S01]  /*0ab0*/  LEA R7, R7, UR4, 0x2 ;  /* 0x0000000407077c11 */ /* 0x000fe2000f8e10ff */
[----:B--2---:R0:W-:Y:S02]  /*0ac0*/  @P1 STG.E.128 desc[UR6][R2.64], R24 ;  /* 0x0000001802001986 */ /* 0x0041e4000c101d06 */
[----:B0-----:R-:W-:Y:S05]  /*0ad0*/  @!P0 EXIT ;  /* 0x000000000000894d */ /* 0x001fea0003800000 */
[----:B------:R-:W0:Y:S01]  /*0ae0*/  LDS.128 R8, [R7+0x800] ;  /* 0x0008000007087984 */ /* 0x000e220000000c00 */
[----:B------:R-:W-:-:S04]  /*0af0*/  IMAD R15, R0, 0x10, R15 ;  /* 0x00000010000f7824 */ /* 0x000fc800078e020f */
[----:B------:R-:W-:-:S05]  /*0b00*/  IMAD.WIDE R4, R15, 0x4, R4 ;  /* 0x000000040f047825 */ /* 0x000fca00078e0204 */
[----:B0-----:R-:W-:Y:S01]  /*0b10*/  STG.E.128 desc[UR6][R4.64], R8 ;  /* 0x0000000804007986 */ /* 0x001fe2000c101d06 */
[----:B------:R-:W-:Y:S05]  /*0b20*/  EXIT ;  /* 0x000000000000794d */ /* 0x000fea0003800000 */
.L_x_0:
[----:B------:R-:W-:-:S00]  /*0b30*/  BRA `(.L_x_0) ;  /* 0xfffffffc00fc7947 */ /* 0x000fc0000383ffff */
[----:B------:R-:W-:-:S00]  /*0b40*/  NOP ;  /* 0x0000000000007918 */ /* 0x000fc00000000000 */
        /* <DEDUP_REMOVED lines=11> */
.L_x_1:


//--------------------- .nv.shared.triton_poi_fused_bmm_transpose_15 --------------------------
	.section	.nv.shared.triton_poi_fused_bmm_transpose_15,"aw",@nobits
	.sectionflags	@""
	.align	16
	.zero		1024


//--------------------- .nv.constant0.triton_poi_fused_bmm_transpose_15 --------------------------
	.section	.nv.constant0.triton_poi_fused_bmm_transpose_15,"a",@progbits
	.sectionflags	@""
	.align	4
.nv.constant0.triton_poi_fused_bmm_transpose_15:
	.zero		560
